	.headerflags	@"EF_CUDA_TEXMODE_UNIFIED EF_CUDA_64BIT_ADDRESS EF_CUDA_ACCELERATORS EF_CUDA_SM90 EF_CUDA_VIRTUAL_SM(EF_CUDA_SM90)"
	.elftype	@"ET_EXEC"


//--------------------- .nv.info                  --------------------------
	.section	.nv.info,"",@"SHT_CUDA_INFO"
	.align	4


	//----- nvinfo : EIATTR_REGCOUNT
	.align		4
        /*0000*/ 	.byte	0x04, 0x2f
        /*0002*/ 	.short	(.L_1 - .L_0)
	.align		4
.L_0:
        /*0004*/ 	.word	index@(triton_poi_fused_sub_0)
        /*0008*/ 	.word	0x0000000e


	//----- nvinfo : EIATTR_MIN_STACK_SIZE
	.align		4
.L_1:
        /*000c*/ 	.byte	0x04, 0x12
        /*000e*/ 	.short	(.L_3 - .L_2)
	.align		4
.L_2:
        /*0010*/ 	.word	index@(triton_poi_fused_sub_0)
        /*0014*/ 	.word	0x00000000


	//----- nvinfo : EIATTR_FRAME_SIZE
	.align		4
.L_3:
        /*0018*/ 	.byte	0x04, 0x11
        /*001a*/ 	.short	(.L_5 - .L_4)
	.align		4
.L_4:
        /*001c*/ 	.word	index@(triton_poi_fused_sub_0)
        /*0020*/ 	.word	0x00000000


	//----- nvinfo : EIATTR_MIN_STACK_SIZE
	.align		4
.L_5:
        /*0024*/ 	.byte	0x04, 0x12
        /*0026*/ 	.short	(.L_7 - .L_6)
	.align		4
.L_6:
        /*0028*/ 	.word	index@(triton_poi_fused_sub_0)
        /*002c*/ 	.word	0x00000000
.L_7:


//--------------------- .nv.info.triton_poi_fused_sub_0 --------------------------
	.section	.nv.info.triton_poi_fused_sub_0,"",@"SHT_CUDA_INFO"
	.sectionflags	@""
	.align	4


	//----- nvinfo : EIATTR_CUDA_API_VERSION
	.align		4
        /*0000*/ 	.byte	0x04, 0x37
        /*0002*/ 	.short	(.L_9 - .L_8)
.L_8:
        /*0004*/ 	.word	0x0000007c


	//----- nvinfo : EIATTR_KPARAM_INFO
	.align		4
.L_9:
        /*0008*/ 	.byte	0x04, 0x17
        /*000a*/ 	.short	(.L_11 - .L_10)
.L_10:
        /*000c*/ 	.word	0x00000000
        /*0010*/ 	.short	0x0003
        /*0012*/ 	.short	0x0018
        /*0014*/ 	.byte	0x00, 0xf0, 0x11, 0x00


	//----- nvinfo : EIATTR_KPARAM_INFO
	.align		4
.L_11:
        /*0018*/ 	.byte	0x04, 0x17
        /*001a*/ 	.short	(.L_13 - .L_12)
.L_12:
        /*001c*/ 	.word	0x00000000
        /*0020*/ 	.short	0x0002
        /*0022*/ 	.short	0x0010
        /*0024*/ 	.byte	0x00, 0xf4, 0x21, 0x00


	//----- nvinfo : EIATTR_KPARAM_INFO
	.align		4
.L_13:
        /*0028*/ 	.byte	0x04, 0x17
        /*002a*/ 	.short	(.L_15 - .L_14)
.L_14:
        /*002c*/ 	.word	0x00000000
        /*0030*/ 	.short	0x0001
        /*0032*/ 	.short	0x0008
        /*0034*/ 	.byte	0x00, 0xf4, 0x21, 0x00


	//----- nvinfo : EIATTR_KPARAM_INFO
	.align		4
.L_15:
        /*0038*/ 	.byte	0x04, 0x17
        /*003a*/ 	.short	(.L_17 - .L_16)
.L_16:
        /*003c*/ 	.word	0x00000000
        /*0040*/ 	.short	0x0000
        /*0042*/ 	.short	0x0000
        /*0044*/ 	.byte	0x00, 0xf4, 0x21, 0x00


	//----- nvinfo : EIATTR_SPARSE_MMA_MASK
	.align		4
.L_17:
        /*0048*/ 	.byte	0x03, 0x50
        /*004a*/ 	.short	0x0000


	//----- nvinfo : EIATTR_MAXREG_COUNT
	.align		4
        /*004c*/ 	.byte	0x03, 0x1b
        /*004e*/ 	.short	0x00ff


	//----- nvinfo : EIATTR_EXIT_INSTR_OFFSETS
	.align		4
        /*0050*/ 	.byte	0x04, 0x1c
        /*0052*/ 	.short	(.L_19 - .L_18)


	//   ....[0]....
.L_18:
        /*0054*/ 	.word	0x00000140


	//   ....[1]....
        /*0058*/ 	.word	0x00000160


	//----- nvinfo : EIATTR_REQNTID
	.align		4
.L_19:
        /*005c*/ 	.byte	0x04, 0x10
        /*005e*/ 	.short	(.L_21 - .L_20)
.L_20:
        /*0060*/ 	.word	0x00000020
        /*0064*/ 	.word	0x00000001
        /*0068*/ 	.word	0x00000001


	//----- nvinfo : EIATTR_CBANK_PARAM_SIZE
	.align		4
.L_21:
        /*006c*/ 	.byte	0x03, 0x19
        /*006e*/ 	.short	0x001c


	//----- nvinfo : EIATTR_PARAM_CBANK
	.align		4
        /*0070*/ 	.byte	0x04, 0x0a
        /*0072*/ 	.short	(.L_23 - .L_22)
	.align		4
.L_22:
        /*0074*/ 	.word	index@(.nv.constant0.triton_poi_fused_sub_0)
        /*0078*/ 	.short	0x0210
        /*007a*/ 	.short	0x001c


	//----- nvinfo : EIATTR_SW_WAR
	.align		4
.L_23:
        /*007c*/ 	.byte	0x04, 0x36
        /*007e*/ 	.short	(.L_25 - .L_24)
.L_24:
        /*0080*/ 	.word	0x00000008
.L_25:


//--------------------- .nv.callgraph             --------------------------
	.section	.nv.callgraph,"",@"SHT_CUDA_CALLGRAPH"
	.align	4
	.sectionentsize	8
	.align		4
        /*0000*/ 	.word	0x00000000
	.align		4
        /*0004*/ 	.word	0xffffffff
	.align		4
        /*0008*/ 	.word	0x00000000
	.align		4
        /*000c*/ 	.word	0xfffffffe
	.align		4
        /*0010*/ 	.word	0x00000000
	.align		4
        /*0014*/ 	.word	0xfffffffd
	.align		4
        /*0018*/ 	.word	0x00000000
	.align		4
        /*001c*/ 	.word	0xfffffffc


//--------------------- .text.triton_poi_fused_sub_0 --------------------------
	.section	.text.triton_poi_fused_sub_0,"ax",@progbits
	.align	128
        .global         triton_poi_fused_sub_0
        .type           triton_poi_fused_sub_0,@function
        .size           triton_poi_fused_sub_0,(.L_x_1 - triton_poi_fused_sub_0)
        .other          triton_poi_fused_sub_0,@"STO_CUDA_ENTRY STV_DEFAULT"
triton_poi_fused_sub_0:
.text.triton_poi_fused_sub_0:
[----:B------:R-:W0:Y:S02]  /*0000*/  LDC R1, c[0x0][0x28] ;  /* 0x00000a00ff017b82 */ /* 0x000e240000000800 */
[----:B------:R-:W1:Y:S01]  /*0010*/  S2R R8, SR_TID.X ;  /* 0x0000000000087919 */ /* 0x000e620000002100 */
[----:B------:R-:W2:Y:S01]  /*0020*/  LDC.64 R2, c[0x0][0x210] ;  /* 0x00008400ff027b82 */ /* 0x000ea20000000a00 */
[----:B------:R-:W-:Y:S01]  /*0030*/  MOV R11, RZ ;  /* 0x000000ff000b7202 */ /* 0x000fe20000000f00 */
[----:B------:R-:W-:Y:S01]  /*0040*/  ULDC.64 UR4, c[0x0][0x208] ;  /* 0x0000820000047ab9 */ /* 0x000fe20000000a00 */
[----:B------:R-:W3:Y:S05]  /*0050*/  S2R R9, SR_CTAID.X ;  /* 0x0000000000097919 */ /* 0x000eea0000002500 */
[----:B------:R-:W4:Y:S08]  /*0060*/  LDC.64 R4, c[0x0][0x218] ;  /* 0x00008600ff047b82 */ /* 0x000f300000000a00 */
[----:B------:R-:W5:Y:S01]  /*0070*/  LDC.64 R6, c[0x0][0x220] ;  /* 0x00008800ff067b82 */ /* 0x000f620000000a00 */
[----:B-1----:R-:W-:-:S04]  /*0080*/  LOP3.LUT R0, R8, 0x3, RZ, 0xc0, !PT ;  /* 0x0000000308007812 */ /* 0x002fc800078ec0ff */
[----:B---3--:R-:W-:Y:S01]  /*0090*/  LEA R9, R9, R0, 0x2 ;  /* 0x0000000009097211 */ /* 0x008fe200078e10ff */
[----:B------:R-:W-:-:S03]  /*00a0*/  HFMA2.MMA R0, -RZ, RZ, 0, 0 ;  /* 0x00000000ff007435 */ /* 0x000fc600000001ff */
[C---:B------:R-:W-:Y:S01]  /*00b0*/  ISETP.GE.AND P0, PT, R9.reuse, 0x4, PT ;  /* 0x000000040900780c */ /* 0x040fe20003f06270 */
[----:B--2---:R-:W-:-:S04]  /*00c0*/  IMAD.WIDE R2, R9, 0x4, R2 ;  /* 0x0000000409027825 */ /* 0x004fc800078e0202 */
[----:B----4-:R-:W-:-:S08]  /*00d0*/  IMAD.WIDE R4, R9, 0x4, R4 ;  /* 0x0000000409047825 */ /* 0x010fd000078e0204 */
[----:B------:R-:W2:Y:S04]  /*00e0*/  @!P0 LDG.E R0, desc[UR4][R2.64] ;  /* 0x0000000402008981 */ /* 0x000ea8000c1e1900 */
[----:B------:R-:W2:Y:S01]  /*00f0*/  @!P0 LDG.E R11, desc[UR4][R4.64] ;  /* 0x00000004040b8981 */ /* 0x000ea2000c1e1900 */
[----:B------:R-:W-:Y:S01]  /*0100*/  LOP3.LUT P0, RZ, R8, 0x1c, RZ, 0xc0, !PT ;  /* 0x0000001c08ff7812 */ /* 0x000fe2000780c0ff */
[----:B-----5:R-:W-:-:S03]  /*0110*/  IMAD.WIDE R6, R9, 0x4, R6 ;  /* 0x0000000409067825 */ /* 0x020fc600078e0206 */
[----:B------:R-:W-:Y:S01]  /*0120*/  ISETP.LT.AND P0, PT, R9, 0x4, !P0 ;  /* 0x000000040900780c */ /* 0x000fe20004701270 */
[----:B--2---:R-:W-:-:S12]  /*0130*/  FADD R11, -R11, R0 ;  /* 0x000000000b0b7221 */ /* 0x004fd80000000100 */
[----:B------:R-:W-:Y:S05]  /*0140*/  @!P0 EXIT ;  /* 0x000000000000894d */ /* 0x000fea0003800000 */
[----:B------:R-:W-:Y:S01]  /*0150*/  STG.E desc[UR4][R6.64], R11 ;  /* 0x0000000b06007986 */ /* 0x000fe2000c101904 */
[----:B------:R-:W-:Y:S05]  /*0160*/  EXIT ;  /* 0x000000000000794d */ /* 0x000fea0003800000 */
.L_x_0:
[----:B------:R-:W-:-:S00]  /*0170*/  BRA `(.L_x_0) ;  /* 0xfffffffc00fc7947 */ /* 0x000fc0000383ffff */
[----:B------:R-:W-:-:S00]  /*0180*/  NOP ;  /* 0x0000000000007918 */ /* 0x000fc00000000000 */
[----:B------:R-:W-:-:S00]  /*0190*/  NOP ;  /* 0x0000000000007918 */ /* 0x000fc00000000000 */
[----:B------:R-:W-:-:S00]  /*01a0*/  NOP ;  /* 0x0000000000007918 */ /* 0x000fc00000000000 */
[----:B------:R-:W-:-:S00]  /*01b0*/  NOP ;  /* 0x0000000000007918 */ /* 0x000fc00000000000 */
[----:B------:R-:W-:-:S00]  /*01c0*/  NOP ;  /* 0x0000000000007918 */ /* 0x000fc00000000000 */
[----:B------:R-:W-:-:S00]  /*01d0*/  NOP ;  /* 0x0000000000007918 */ /* 0x000fc00000000000 */
[----:B------:R-:W-:-:S00]  /*01e0*/  NOP ;  /* 0x0000000000007918 */ /* 0x000fc00000000000 */
[----:B------:R-:W-:-:S00]  /*01f0*/  NOP ;  /* 0x0000000000007918 */ /* 0x000fc00000000000 */
.L_x_1:


//--------------------- .nv.constant0.triton_poi_fused_sub_0 --------------------------
	.section	.nv.constant0.triton_poi_fused_sub_0,"a",@progbits
	.sectionflags	@""
	.align	4
.nv.constant0.triton_poi_fused_sub_0:
	.zero		556
